	.headerflags	@"EF_CUDA_TEXMODE_UNIFIED EF_CUDA_64BIT_ADDRESS EF_CUDA_ACCELERATORS EF_CUDA_SM90 EF_CUDA_VIRTUAL_SM(EF_CUDA_SM90)"
	.elftype	@"ET_EXEC"


//--------------------- .nv.info                  --------------------------
	.section	.nv.info,"",@"SHT_CUDA_INFO"
	.align	4


	//----- nvinfo : EIATTR_REGCOUNT
	.align		4
        /*0000*/ 	.byte	0x04, 0x2f
        /*0002*/ 	.short	(.L_1 - .L_0)
	.align		4
.L_0:
        /*0004*/ 	.word	index@(triton_poi_fused_convolution_max_pool2d_with_indices_relu_23)
        /*0008*/ 	.word	0x0000003d


	//----- nvinfo : EIATTR_MIN_STACK_SIZE
	.align		4
.L_1:
        /*000c*/ 	.byte	0x04, 0x12
        /*000e*/ 	.short	(.L_3 - .L_2)
	.align		4
.L_2:
        /*0010*/ 	.word	index@(triton_poi_fused_convolution_max_pool2d_with_indices_relu_23)
        /*0014*/ 	.word	0x00000000


	//----- nvinfo : EIATTR_FRAME_SIZE
	.align		4
.L_3:
        /*0018*/ 	.byte	0x04, 0x11
        /*001a*/ 	.short	(.L_5 - .L_4)
	.align		4
.L_4:
        /*001c*/ 	.word	index@(triton_poi_fused_convolution_max_pool2d_with_indices_relu_23)
        /*0020*/ 	.word	0x00000000


	//----- nvinfo : EIATTR_MIN_STACK_SIZE
	.align		4
.L_5:
        /*0024*/ 	.byte	0x04, 0x12
        /*0026*/ 	.short	(.L_7 - .L_6)
	.align		4
.L_6:
        /*0028*/ 	.word	index@(triton_poi_fused_convolution_max_pool2d_with_indices_relu_23)
        /*002c*/ 	.word	0x00000000
.L_7:


//--------------------- .nv.info.triton_poi_fused_convolution_max_pool2d_with_indices_relu_23 --------------------------
	.section	.nv.info.triton_poi_fused_convolution_max_pool2d_with_indices_relu_23,"",@"SHT_CUDA_INFO"
	.sectionflags	@""
	.align	4


	//----- nvinfo : EIATTR_CUDA_API_VERSION
	.align		4
        /*0000*/ 	.byte	0x04, 0x37
        /*0002*/ 	.short	(.L_9 - .L_8)
.L_8:
        /*0004*/ 	.word	0x0000007c


	//----- nvinfo : EIATTR_KPARAM_INFO
	.align		4
.L_9:
        /*0008*/ 	.byte	0x04, 0x17
        /*000a*/ 	.short	(.L_11 - .L_10)
.L_10:
        /*000c*/ 	.word	0x00000000
        /*0010*/ 	.short	0x0006
        /*0012*/ 	.short	0x002c
        /*0014*/ 	.byte	0x00, 0xf0, 0x11, 0x00


	//----- nvinfo : EIATTR_KPARAM_INFO
	.align		4
.L_11:
        /*0018*/ 	.byte	0x04, 0x17
        /*001a*/ 	.short	(.L_13 - .L_12)
.L_12:
        /*001c*/ 	.word	0x00000000
        /*0020*/ 	.short	0x0005
        /*0022*/ 	.short	0x0028
        /*0024*/ 	.byte	0x00, 0xf0, 0x11, 0x00


	//----- nvinfo : EIATTR_KPARAM_INFO
	.align		4
.L_13:
        /*0028*/ 	.byte	0x04, 0x17
        /*002a*/ 	.short	(.L_15 - .L_14)
.L_14:
        /*002c*/ 	.word	0x00000000
        /*0030*/ 	.short	0x0004
        /*0032*/ 	.short	0x0020
        /*0034*/ 	.byte	0x00, 0xf4, 0x21, 0x00


	//----- nvinfo : EIATTR_KPARAM_INFO
	.align		4
.L_15:
        /*0038*/ 	.byte	0x04, 0x17
        /*003a*/ 	.short	(.L_17 - .L_16)
.L_16:
        /*003c*/ 	.word	0x00000000
        /*0040*/ 	.short	0x0003
        /*0042*/ 	.short	0x0018
        /*0044*/ 	.byte	0x00, 0xf4, 0x21, 0x00


	//----- nvinfo : EIATTR_KPARAM_INFO
	.align		4
.L_17:
        /*0048*/ 	.byte	0x04, 0x17
        /*004a*/ 	.short	(.L_19 - .L_18)
.L_18:
        /*004c*/ 	.word	0x00000000
        /*0050*/ 	.short	0x0002
        /*0052*/ 	.short	0x0010
        /*0054*/ 	.byte	0x00, 0xf4, 0x21, 0x00


	//----- nvinfo : EIATTR_KPARAM_INFO
	.align		4
.L_19:
        /*0058*/ 	.byte	0x04, 0x17
        /*005a*/ 	.short	(.L_21 - .L_20)
.L_20:
        /*005c*/ 	.word	0x00000000
        /*0060*/ 	.short	0x0001
        /*0062*/ 	.short	0x0008
        /*0064*/ 	.byte	0x00, 0xf4, 0x21, 0x00


	//----- nvinfo : EIATTR_KPARAM_INFO
	.align		4
.L_21:
        /*0068*/ 	.byte	0x04, 0x17
        /*006a*/ 	.short	(.L_23 - .L_22)
.L_22:
        /*006c*/ 	.word	0x00000000
        /*0070*/ 	.short	0x0000
        /*0072*/ 	.short	0x0000
        /*0074*/ 	.byte	0x00, 0xf4, 0x21, 0x00


	//----- nvinfo : EIATTR_SPARSE_MMA_MASK
	.align		4
.L_23:
        /*0078*/ 	.byte	0x03, 0x50
        /*007a*/ 	.short	0x0000


	//----- nvinfo : EIATTR_MAXREG_COUNT
	.align		4
        /*007c*/ 	.byte	0x03, 0x1b
        /*007e*/ 	.short	0x00ff


	//----- nvinfo : EIATTR_EXIT_INSTR_OFFSETS
	.align		4
        /*0080*/ 	.byte	0x04, 0x1c
        /*0082*/ 	.short	(.L_25 - .L_24)


	//   ....[0]....
.L_24:
        /*0084*/ 	.word	0x000018e0


	//   ....[1]....
        /*0088*/ 	.word	0x00001950


	//----- nvinfo : EIATTR_REQNTID
	.align		4
.L_25:
        /*008c*/ 	.byte	0x04, 0x10
        /*008e*/ 	.short	(.L_27 - .L_26)
.L_26:
        /*0090*/ 	.word	0x00000100
        /*0094*/ 	.word	0x00000001
        /*0098*/ 	.word	0x00000001


	//----- nvinfo : EIATTR_CBANK_PARAM_SIZE
	.align		4
.L_27:
        /*009c*/ 	.byte	0x03, 0x19
        /*009e*/ 	.short	0x0030


	//----- nvinfo : EIATTR_PARAM_CBANK
	.align		4
        /*00a0*/ 	.byte	0x04, 0x0a
        /*00a2*/ 	.short	(.L_29 - .L_28)
	.align		4
.L_28:
        /*00a4*/ 	.word	index@(.nv.constant0.triton_poi_fused_convolution_max_pool2d_with_indices_relu_23)
        /*00a8*/ 	.short	0x0210
        /*00aa*/ 	.short	0x0030


	//----- nvinfo : EIATTR_SW_WAR
	.align		4
.L_29:
        /*00ac*/ 	.byte	0x04, 0x36
        /*00ae*/ 	.short	(.L_31 - .L_30)
.L_30:
        /*00b0*/ 	.word	0x00000008
.L_31:


//--------------------- .nv.callgraph             --------------------------
	.section	.nv.callgraph,"",@"SHT_CUDA_CALLGRAPH"
	.align	4
	.sectionentsize	8
	.align		4
        /*0000*/ 	.word	0x00000000
	.align		4
        /*0004*/ 	.word	0xffffffff
	.align		4
        /*0008*/ 	.word	0x00000000
	.align		4
        /*000c*/ 	.word	0xfffffffe
	.align		4
        /*0010*/ 	.word	0x00000000
	.align		4
        /*0014*/ 	.word	0xfffffffd
	.align		4
        /*0018*/ 	.word	0x00000000
	.align		4
        /*001c*/ 	.word	0xfffffffc


//--------------------- .text.triton_poi_fused_convolution_max_pool2d_with_indices_relu_23 --------------------------
	.section	.text.triton_poi_fused_convolution_max_pool2d_with_indices_relu_23,"ax",@progbits
	.sectionflags	@"SHF_BARRIERS=1"
	.align	128
        .global         triton_poi_fused_convolution_max_pool2d_with_indices_relu_23
        .type           triton_poi_fused_convolution_max_pool2d_with_indices_relu_23,@function
        .size           triton_poi_fused_convolution_max_pool2d_with_indices_relu_23,(.L_x_1 - triton_poi_fused_convolution_max_pool2d_with_indices_relu_23)
        .other          triton_poi_fused_convolution_max_pool2d_with_indices_relu_23,@"STO_CUDA_ENTRY STV_DEFAULT"
triton_poi_fused_convolution_max_pool2d_with_indices_relu_23:
.text.triton_poi_fused_convolution_max_pool2d_with_indices_relu_23:
[----:B------:R-:W0:Y:S01]  /*0000*/  LDC R1, c[0x0][0x28] ;  /* 0x00000a00ff017b82 */ /* 0x000e220000000800 */
[----:B------:R-:W1:Y:S07]  /*0010*/  S2R R2, SR_TID.X ;  /* 0x0000000000027919 */ /* 0x000e6e0000002100 */
[----:B------:R-:W2:Y:S01]  /*0020*/  LDC.64 R10, c[0x0][0x210] ;  /* 0x00008400ff0a7b82 */ /* 0x000ea20000000a00 */
[----:B------:R-:W-:Y:S02]  /*0030*/  CS2R R16, SRZ ;  /* 0x0000000000107805 */ /* 0x000fe4000001ff00 */
[----:B------:R-:W-:Y:S01]  /*0040*/  CS2R R18, SRZ ;  /* 0x0000000000127805 */ /* 0x000fe2000001ff00 */
[----:B------:R-:W3:Y:S01]  /*0050*/  S2R R3, SR_CTAID.Y ;  /* 0x0000000000037919 */ /* 0x000ee20000002600 */
[----:B------:R-:W-:Y:S01]  /*0060*/  ULDC.64 UR6, c[0x0][0x208] ;  /* 0x0000820000067ab9 */ /* 0x000fe20000000a00 */
[----:B------:R-:W-:-:S02]  /*0070*/  CS2R R12, SRZ ;  /* 0x00000000000c7805 */ /* 0x000fc4000001ff00 */
[----:B------:R-:W-:Y:S01]  /*0080*/  CS2R R14, SRZ ;  /* 0x00000000000e7805 */ /* 0x000fe2000001ff00 */
[----:B------:R-:W4:Y:S01]  /*0090*/  S2R R7, SR_CTAID.X ;  /* 0x0000000000077919 */ /* 0x000f220000002500 */
[----:B-1----:R-:W-:Y:S01]  /*00a0*/  IMAD.SHL.U32 R35, R2, 0x4, RZ ;  /* 0x0000000402237824 */ /* 0x002fe200078e00ff */
[----:B------:R-:W-:Y:S02]  /*00b0*/  SHF.R.U32.HI R9, RZ, 0x6, R2 ;  /* 0x00000006ff097819 */ /* 0x000fe40000011602 */
[--C-:B---3--:R-:W-:Y:S02]  /*00c0*/  SHF.R.S32.HI R37, RZ, 0x17, R3.reuse ;  /* 0x00000017ff257819 */ /* 0x108fe40000011403 */
[----:B------:R-:W-:Y:S02]  /*00d0*/  LOP3.LUT R8, R35, 0xfc, RZ, 0xc0, !PT ;  /* 0x000000fc23087812 */ /* 0x000fe400078ec0ff */
[----:B------:R-:W-:Y:S02]  /*00e0*/  SGXT R37, R37, 0x1 ;  /* 0x000000012525781a */ /* 0x000fe40000000200 */
[----:B------:R-:W-:-:S02]  /*00f0*/  PRMT R0, R8, 0x6540, R3 ;  /* 0x0000654008007816 */ /* 0x000fc40000000003 */
[----:B------:R-:W-:Y:S02]  /*0100*/  SGXT.U32 R9, R9, 0x2 ;  /* 0x000000020909781a */ /* 0x000fe40000000000 */
[----:B------:R-:W-:-:S04]  /*0110*/  LEA.HI R4, R37, R0, RZ, 0x9 ;  /* 0x0000000025047211 */ /* 0x000fc800078f48ff */
[C---:B------:R-:W-:Y:S01]  /*0120*/  LOP3.LUT R5, R4.reuse, 0xfffffe00, RZ, 0xc0, !PT ;  /* 0xfffffe0004057812 */ /* 0x040fe200078ec0ff */
[----:B------:R-:W-:Y:S02]  /*0130*/  IMAD.SHL.U32 R6, R4, 0x10, RZ ;  /* 0x0000001004067824 */ /* 0x000fe400078e00ff */
[----:B----4-:R-:W-:-:S03]  /*0140*/  IMAD.SHL.U32 R4, R7, 0x10, RZ ;  /* 0x0000001007047824 */ /* 0x010fc600078e00ff */
[----:B------:R-:W-:Y:S02]  /*0150*/  LOP3.LUT R6, R6, 0xffffe000, RZ, 0xc0, !PT ;  /* 0xffffe00006067812 */ /* 0x000fe400078ec0ff */
[----:B------:R-:W-:Y:S02]  /*0160*/  LOP3.LUT R7, R4, 0x4, R9, 0xfe, !PT ;  /* 0x0000000404077812 */ /* 0x000fe400078efe09 */
[----:B------:R-:W-:Y:S02]  /*0170*/  IADD3 R20, R6, R0, -R5 ;  /* 0x0000000006147210 */ /* 0x000fe40007ffe805 */
[----:B------:R-:W-:Y:S02]  /*0180*/  LOP3.LUT R6, R4, R9, RZ, 0xfc, !PT ;  /* 0x0000000904067212 */ /* 0x000fe400078efcff */
[C---:B------:R-:W-:Y:S01]  /*0190*/  ISETP.GE.AND P1, PT, R7.reuse, 0x10, PT ;  /* 0x000000100700780c */ /* 0x040fe20003f26270 */
[--C-:B------:R-:W-:Y:S01]  /*01a0*/  IMAD R7, R7, 0x200, R20.reuse ;  /* 0x0000020007077824 */ /* 0x100fe200078e0214 */
[C---:B------:R-:W-:Y:S01]  /*01b0*/  ISETP.GE.AND P0, PT, R6.reuse, 0x10, PT ;  /* 0x000000100600780c */ /* 0x040fe20003f06270 */
[----:B------:R-:W-:Y:S01]  /*01c0*/  IMAD R6, R6, 0x200, R20 ;  /* 0x0000020006067824 */ /* 0x000fe200078e0214 */
[----:B------:R-:W-:Y:S01]  /*01d0*/  LOP3.LUT R5, R4, 0x8, R9, 0xfe, !PT ;  /* 0x0000000804057812 */ /* 0x000fe200078efe09 */
[----:B--2---:R-:W-:Y:S01]  /*01e0*/  IMAD.WIDE R30, R7, 0x4, R10 ;  /* 0x00000004071e7825 */ /* 0x004fe200078e020a */
[----:B------:R-:W-:-:S02]  /*01f0*/  LOP3.LUT R0, R4, 0xc, R9, 0xfe, !PT ;  /* 0x0000000c04007812 */ /* 0x000fc400078efe09 */
[----:B------:R-:W-:Y:S01]  /*0200*/  ISETP.GE.AND P2, PT, R5, 0x10, PT ;  /* 0x000000100500780c */ /* 0x000fe20003f46270 */
[----:B------:R-:W-:Y:S01]  /*0210*/  IMAD.WIDE R28, R6, 0x4, R10 ;  /* 0x00000004061c7825 */ /* 0x000fe200078e020a */
[----:B------:R-:W-:-:S03]  /*0220*/  ISETP.GE.AND P3, PT, R0, 0x10, PT ;  /* 0x000000100000780c */ /* 0x000fc60003f66270 */
[--C-:B------:R-:W-:Y:S01]  /*0230*/  IMAD R5, R5, 0x200, R20.reuse ;  /* 0x0000020005057824 */ /* 0x100fe200078e0214 */
[----:B------:R-:W-:Y:S01]  /*0240*/  CS2R R22, SRZ ;  /* 0x0000000000167805 */ /* 0x000fe2000001ff00 */
[----:B------:R1:W2:Y:S01]  /*0250*/  @!P0 LDG.E.EL.128 R16, desc[UR6][R28.64] ;  /* 0x000000061c108981 */ /* 0x0002a2000c2e1d00 */
[----:B------:R-:W-:Y:S01]  /*0260*/  IMAD R0, R0, 0x200, R20 ;  /* 0x0000020000007824 */ /* 0x000fe200078e0214 */
[----:B------:R-:W-:Y:S01]  /*0270*/  CS2R R20, SRZ ;  /* 0x0000000000147805 */ /* 0x000fe2000001ff00 */
[--C-:B------:R-:W-:Y:S01]  /*0280*/  IMAD.WIDE R32, R5, 0x4, R10.reuse ;  /* 0x0000000405207825 */ /* 0x100fe200078e020a */
[----:B------:R3:W4:Y:S01]  /*0290*/  @!P1 LDG.E.EL.128 R12, desc[UR6][R30.64] ;  /* 0x000000061e0c9981 */ /* 0x000722000c2e1d00 */
[----:B------:R-:W-:Y:S02]  /*02a0*/  CS2R R24, SRZ ;  /* 0x0000000000187805 */ /* 0x000fe4000001ff00 */
[----:B------:R-:W-:Y:S01]  /*02b0*/  CS2R R26, SRZ ;  /* 0x00000000001a7805 */ /* 0x000fe2000001ff00 */
[----:B------:R-:W-:Y:S01]  /*02c0*/  IMAD.WIDE R10, R0, 0x4, R10 ;  /* 0x00000004000a7825 */ /* 0x000fe200078e020a */
[----:B------:R-:W5:Y:S04]  /*02d0*/  @!P2 LDG.E.EL.128 R20, desc[UR6][R32.64] ;  /* 0x000000062014a981 */ /* 0x000f68000c2e1d00 */
[----:B------:R3:W4:Y:S01]  /*02e0*/  @!P3 LDG.E.EL.128 R24, desc[UR6][R10.64] ;  /* 0x000000060a18b981 */ /* 0x000722000c2e1d00 */
[----:B------:R-:W3:Y:S01]  /*02f0*/  S2UR UR5, SR_CgaCtaId ;  /* 0x00000000000579c3 */ /* 0x000ee20000008800 */
[----:B-1----:R-:W-:Y:S01]  /*0300*/  IMAD.SHL.U32 R28, R2, 0x40, RZ ;  /* 0x00000040021c7824 */ /* 0x002fe200078e00ff */
[----:B------:R-:W-:-:S04]  /*0310*/  UMOV UR4, 0x400 ;  /* 0x0000040000047882 */ /* 0x000fc80000000000 */
[----:B------:R-:W-:Y:S02]  /*0320*/  LOP3.LUT R34, R28, 0xfc0, RZ, 0xc0, !PT ;  /* 0x00000fc01c227812 */ /* 0x000fe400078ec0ff */
[----:B------:R-:W1:Y:S02]  /*0330*/  LDC.64 R28, c[0x0][0x218] ;  /* 0x00008600ff1c7b82 */ /* 0x000e640000000a00 */
[C---:B---3--:R-:W-:Y:S02]  /*0340*/  LOP3.LUT R31, R34.reuse, R9, RZ, 0xfc, !PT ;  /* 0x00000009221f7212 */ /* 0x048fe400078efcff */
[C---:B------:R-:W-:Y:S02]  /*0350*/  LOP3.LUT R9, R34.reuse, 0x10, RZ, 0xfc, !PT ;  /* 0x0000001022097812 */ /* 0x040fe400078efcff */
[C---:B0-----:R-:W-:Y:S02]  /*0360*/  LOP3.LUT R11, R34.reuse, 0x20, RZ, 0xfc, !PT ;  /* 0x00000020220b7812 */ /* 0x041fe400078efcff */
[----:B------:R-:W-:Y:S01]  /*0370*/  LOP3.LUT R33, R34, 0x30, RZ, 0xfc, !PT ;  /* 0x0000003022217812 */ /* 0x000fe200078efcff */
[----:B------:R-:W-:-:S06]  /*0380*/  UPRMT UR4, UR5, 0x654, UR4 ;  /* 0x0000065405047896 */ /* 0x000fcc0008000004 */
[----:B------:R-:W-:Y:S02]  /*0390*/  LEA.HI R32, R34, UR4, RZ, 0x1e ;  /* 0x0000000422207c11 */ /* 0x000fe4000f8ff0ff */
[----:B------:R-:W-:Y:S02]  /*03a0*/  LEA.HI R10, R9, UR4, RZ, 0x1e ;  /* 0x00000004090a7c11 */ /* 0x000fe4000f8ff0ff */
[----:B------:R-:W-:Y:S02]  /*03b0*/  LEA.HI R34, R11, UR4, RZ, 0x1e ;  /* 0x000000040b227c11 */ /* 0x000fe4000f8ff0ff */
[----:B------:R-:W-:Y:S01]  /*03c0*/  LEA.HI R36, R33, UR4, RZ, 0x1e ;  /* 0x0000000421247c11 */ /* 0x000fe2000f8ff0ff */
[C---:B------:R-:W-:Y:S02]  /*03d0*/  IMAD R11, R31.reuse, 0x4, R32 ;  /* 0x000000041f0b7824 */ /* 0x040fe400078e0220 */
[C---:B------:R-:W-:Y:S02]  /*03e0*/  IMAD R32, R31.reuse, 0x4, R10 ;  /* 0x000000041f207824 */ /* 0x040fe400078e020a */
[----:B------:R-:W-:-:S02]  /*03f0*/  IMAD R9, R31, 0x4, R34 ;  /* 0x000000041f097824 */ /* 0x000fc400078e0222 */
[----:B------:R-:W-:Y:S01]  /*0400*/  IMAD R10, R31, 0x4, R36 ;  /* 0x000000041f0a7824 */ /* 0x000fe200078e0224 */
[----:B------:R-:W-:-:S04]  /*0410*/  PRMT R30, R2, 0x6540, R3 ;  /* 0x00006540021e7816 */ /* 0x000fc80000000003 */
[----:B------:R-:W-:-:S04]  /*0420*/  LEA.HI R37, R37, R30, RZ, 0x9 ;  /* 0x0000001e25257211 */ /* 0x000fc800078f48ff */
[----:B------:R-:W-:-:S05]  /*0430*/  LOP3.LUT R37, R37, 0xfffffe00, RZ, 0xc0, !PT ;  /* 0xfffffe0025257812 */ /* 0x000fca00078ec0ff */
[----:B------:R-:W-:Y:S02]  /*0440*/  IMAD.IADD R37, R30, 0x1, -R37 ;  /* 0x000000011e257824 */ /* 0x000fe400078e0a25 */
[----:B------:R-:W0:Y:S02]  /*0450*/  LDC.64 R30, c[0x0][0x220] ;  /* 0x00008800ff1e7b82 */ /* 0x000e240000000a00 */
[----:B-1----:R-:W-:Y:S01]  /*0460*/  IMAD.WIDE R28, R37, 0x4, R28 ;  /* 0x00000004251c7825 */ /* 0x002fe200078e021c */
[----:B--2---:R-:W-:Y:S04]  /*0470*/  STS [R11], R16 ;  /* 0x000000100b007388 */ /* 0x004fe80000000800 */
[----:B------:R-:W-:Y:S04]  /*0480*/  STS [R32+0x40], R17 ;  /* 0x0000401120007388 */ /* 0x000fe80000000800 */
[----:B------:R-:W-:Y:S04]  /*0490*/  STS [R9+0x80], R18 ;  /* 0x0000801209007388 */ /* 0x000fe80000000800 */
[----:B------:R-:W-:Y:S04]  /*04a0*/  STS [R10+0xc0], R19 ;  /* 0x0000c0130a007388 */ /* 0x000fe80000000800 */
[----:B----4-:R-:W-:Y:S04]  /*04b0*/  STS [R11+0x10], R12 ;  /* 0x0000100c0b007388 */ /* 0x010fe80000000800 */
[----:B------:R1:W-:Y:S04]  /*04c0*/  STS [R32+0x50], R13 ;  /* 0x0000500d20007388 */ /* 0x0003e80000000800 */
[----:B------:R-:W-:Y:S04]  /*04d0*/  STS [R9+0x90], R14 ;  /* 0x0000900e09007388 */ /* 0x000fe80000000800 */
[----:B------:R2:W-:Y:S04]  /*04e0*/  STS [R10+0xd0], R15 ;  /* 0x0000d00f0a007388 */ /* 0x0005e80000000800 */
[----:B-----5:R-:W-:Y:S04]  /*04f0*/  STS [R11+0x20], R20 ;  /* 0x000020140b007388 */ /* 0x020fe80000000800 */
[----:B------:R-:W-:Y:S04]  /*0500*/  STS [R32+0x60], R21 ;  /* 0x0000601520007388 */ /* 0x000fe80000000800 */
[----:B------:R-:W-:Y:S04]  /*0510*/  STS [R9+0xa0], R22 ;  /* 0x0000a01609007388 */ /* 0x000fe80000000800 */
[----:B------:R-:W-:Y:S04]  /*0520*/  STS [R10+0xe0], R23 ;  /* 0x0000e0170a007388 */ /* 0x000fe80000000800 */
[----:B------:R-:W-:Y:S04]  /*0530*/  STS [R11+0x30], R24 ;  /* 0x000030180b007388 */ /* 0x000fe80000000800 */
[----:B------:R-:W-:Y:S04]  /*0540*/  STS [R32+0x70], R25 ;  /* 0x0000701920007388 */ /* 0x000fe80000000800 */
[----:B------:R-:W-:Y:S04]  /*0550*/  STS [R9+0xb0], R26 ;  /* 0x0000b01a09007388 */ /* 0x000fe80000000800 */
[----:B------:R0:W-:Y:S01]  /*0560*/  STS [R10+0xf0], R27 ;  /* 0x0000f01b0a007388 */ /* 0x0001e20000000800 */
[----:B------:R-:W-:Y:S06]  /*0570*/  BAR.SYNC.DEFER_BLOCKING 0x0 ;  /* 0x0000000000007b1d */ /* 0x000fec0000010000 */
[----:B------:R3:W4:Y:S01]  /*0580*/  LDG.E.EL R41, desc[UR6][R28.64] ;  /* 0x000000061c297981 */ /* 0x000722000c2e1900 */
[----:B-1----:R-:W-:-:S02]  /*0590*/  CS2R R12, SRZ ;  /* 0x00000000000c7805 */ /* 0x002fc4000001ff00 */
[----:B--2---:R-:W-:Y:S02]  /*05a0*/  CS2R R14, SRZ ;  /* 0x00000000000e7805 */ /* 0x004fe4000001ff00 */
[----:B------:R-:W-:Y:S02]  /*05b0*/  CS2R R16, SRZ ;  /* 0x0000000000107805 */ /* 0x000fe4000001ff00 */
[----:B------:R-:W-:Y:S01]  /*05c0*/  CS2R R18, SRZ ;  /* 0x0000000000127805 */ /* 0x000fe2000001ff00 */
[----:B0-----:R-:W-:-:S04]  /*05d0*/  IMAD.WIDE R26, R7, 0x4, R30 ;  /* 0x00000004071a7825 */ /* 0x001fc800078e021e */
[--C-:B------:R-:W-:Y:S01]  /*05e0*/  IMAD.WIDE R6, R6, 0x4, R30.reuse ;  /* 0x0000000406067825 */ /* 0x100fe200078e021e */
[----:B------:R0:W2:Y:S04]  /*05f0*/  @!P1 LDG.E.EL.128 R12, desc[UR6][R26.64] ;  /* 0x000000061a0c9981 */ /* 0x0000a8000c2e1d00 */
[----:B------:R1:W5:Y:S01]  /*0600*/  @!P0 LDG.E.EL.128 R16, desc[UR6][R6.64] ;  /* 0x0000000606108981 */ /* 0x000362000c2e1d00 */
[----:B------:R-:W-:Y:S02]  /*0610*/  CS2R R20, SRZ ;  /* 0x0000000000147805 */ /* 0x000fe4000001ff00 */
[----:B------:R-:W-:Y:S01]  /*0620*/  CS2R R22, SRZ ;  /* 0x0000000000167805 */ /* 0x000fe2000001ff00 */
[----:B---3--:R-:W-:Y:S01]  /*0630*/  IMAD.WIDE R28, R5, 0x4, R30 ;  /* 0x00000004051c7825 */ /* 0x008fe200078e021e */
[----:B------:R-:W-:-:S02]  /*0640*/  CS2R R24, SRZ ;  /* 0x0000000000187805 */ /* 0x000fc4000001ff00 */
[----:B0-----:R-:W-:Y:S01]  /*0650*/  CS2R R26, SRZ ;  /* 0x00000000001a7805 */ /* 0x001fe2000001ff00 */
[----:B------:R-:W-:Y:S01]  /*0660*/  IMAD.WIDE R30, R0, 0x4, R30 ;  /* 0x00000004001e7825 */ /* 0x000fe200078e021e */
[----:B------:R0:W3:Y:S04]  /*0670*/  @!P2 LDG.E.EL.128 R20, desc[UR6][R28.64] ;  /* 0x000000061c14a981 */ /* 0x0000e8000c2e1d00 */
[----:B------:R0:W2:Y:S01]  /*0680*/  @!P3 LDG.E.EL.128 R24, desc[UR6][R30.64] ;  /* 0x000000061e18b981 */ /* 0x0000a2000c2e1d00 */
[----:B------:R-:W-:-:S04]  /*0690*/  LOP3.LUT R0, R35, 0x3fc, RZ, 0xc0, !PT ;  /* 0x000003fc23007812 */ /* 0x000fc800078ec0ff */
[C---:B------:R-:W-:Y:S02]  /*06a0*/  LOP3.LUT R5, R0.reuse, 0x400, RZ, 0xfc, !PT ;  /* 0x0000040000057812 */ /* 0x040fe400078efcff */
[C---:B-1----:R-:W-:Y:S02]  /*06b0*/  LOP3.LUT R7, R0.reuse, 0x800, RZ, 0xfc, !PT ;  /* 0x0000080000077812 */ /* 0x042fe400078efcff */
[----:B------:R-:W-:Y:S02]  /*06c0*/  LOP3.LUT R33, R0, 0xc00, RZ, 0xfc, !PT ;  /* 0x00000c0000217812 */ /* 0x000fe400078efcff */
[----:B------:R-:W-:Y:S02]  /*06d0*/  SHF.R.U32.HI R6, RZ, 0x2, R5 ;  /* 0x00000002ff067819 */ /* 0x000fe40000011605 */
[----:B------:R-:W-:Y:S02]  /*06e0*/  SHF.R.U32.HI R7, RZ, 0x2, R7 ;  /* 0x00000002ff077819 */ /* 0x000fe40000011607 */
[----:B------:R-:W-:-:S02]  /*06f0*/  SHF.R.U32.HI R33, RZ, 0x2, R33 ;  /* 0x00000002ff217819 */ /* 0x000fc40000011621 */
[----:B------:R-:W-:Y:S02]  /*0700*/  LOP3.LUT R5, R2, 0xfc, RZ, 0xc0, !PT ;  /* 0x000000fc02057812 */ /* 0x000fe400078ec0ff */
[----:B------:R-:W-:Y:S02]  /*0710*/  LOP3.LUT R6, R6, 0x1fc, RZ, 0xc0, !PT ;  /* 0x000001fc06067812 */ /* 0x000fe400078ec0ff */
[----:B0-----:R-:W-:Y:S02]  /*0720*/  LOP3.LUT R28, R7, 0x2fc, RZ, 0xc0, !PT ;  /* 0x000002fc071c7812 */ /* 0x001fe400078ec0ff */
[----:B------:R-:W-:Y:S01]  /*0730*/  LOP3.LUT R33, R33, 0x3fc, RZ, 0xc0, !PT ;  /* 0x000003fc21217812 */ /* 0x000fe200078ec0ff */
[----:B------:R-:W-:Y:S02]  /*0740*/  VIADD R5, R5, UR4 ;  /* 0x0000000405057c36 */ /* 0x000fe40008000000 */
[----:B------:R-:W-:Y:S02]  /*0750*/  VIADD R7, R6, UR4 ;  /* 0x0000000406077c36 */ /* 0x000fe40008000000 */
[----:B------:R-:W-:-:S02]  /*0760*/  VIADD R29, R28, UR4 ;  /* 0x000000041c1d7c36 */ /* 0x000fc40008000000 */
[----:B------:R-:W-:Y:S02]  /*0770*/  VIADD R33, R33, UR4 ;  /* 0x0000000421217c36 */ /* 0x000fe40008000000 */
[C---:B------:R-:W-:Y:S02]  /*0780*/  IMAD R5, R0.reuse, 0x4, R5 ;  /* 0x0000000400057824 */ /* 0x040fe400078e0205 */
[C---:B------:R-:W-:Y:S02]  /*0790*/  IMAD R7, R0.reuse, 0x4, R7 ;  /* 0x0000000400077824 */ /* 0x040fe400078e0207 */
[C---:B------:R-:W-:Y:S01]  /*07a0*/  IMAD R6, R0.reuse, 0x4, R29 ;  /* 0x0000000400067824 */ /* 0x040fe200078e021d */
[----:B------:R-:W-:Y:S01]  /*07b0*/  LDS R52, [R5+0xc] ;  /* 0x00000c0005347984 */ /* 0x000fe20000000800 */
[----:B------:R-:W-:-:S03]  /*07c0*/  IMAD R0, R0, 0x4, R33 ;  /* 0x0000000400007824 */ /* 0x000fc600078e0221 */
[----:B------:R-:W-:Y:S04]  /*07d0*/  LDS R44, [R7+0x1000] ;  /* 0x00100000072c7984 */ /* 0x000fe80000000800 */
        /* <DEDUP_REMOVED lines=13> */
[----:B------:R-:W-:Y:S01]  /*08b0*/  LDS R50, [R5] ;  /* 0x0000000005327984 */ /* 0x000fe20000000800 */
[----:B------:R-:W-:-:S04]  /*08c0*/  LOP3.LUT R43, R2, 0xff, RZ, 0xc0, !PT ;  /* 0x000000ff022b7812 */ /* 0x000fc800078ec0ff */
[C---:B------:R-:W-:Y:S01]  /*08d0*/  LEA R48, R43.reuse, UR4, 0x2 ;  /* 0x000000042b307c11 */ /* 0x040fe2000f8e10ff */
[----:B------:R-:W-:Y:S01]  /*08e0*/  BAR.SYNC.DEFER_BLOCKING 0x0 ;  /* 0x0000000000007b1d */ /* 0x000fe20000010000 */
[----:B------:R-:W-:Y:S02]  /*08f0*/  LEA R28, R8, UR4, 0x2 ;  /* 0x00000004081c7c11 */ /* 0x000fe4000f8e10ff */
[----:B------:R-:W-:Y:S01]  /*0900*/  LOP3.LUT R35, R4, 0xc, R35, 0xf8, !PT ;  /* 0x0000000c04237812 */ /* 0x000fe200078ef823 */
[----:B------:R-:W-:Y:S02]  /*0910*/  IMAD R4, R43, 0x4, R48 ;  /* 0x000000042b047824 */ /* 0x000fe400078e0230 */
[----:B----4-:R-:W-:Y:S02]  /*0920*/  STS [R48], R41 ;  /* 0x0000002930007388 */ /* 0x010fe40000000800 */
[----:B------:R-:W-:Y:S06]  /*0930*/  BAR.SYNC.DEFER_BLOCKING 0x0 ;  /* 0x0000000000007b1d */ /* 0x000fec0000010000 */
[----:B------:R-:W2:Y:S02]  /*0940*/  LDS.128 R28, [R28] ;  /* 0x000000001c1c7984 */ /* 0x000ea40000000c00 */
[----:B------:R-:W-:Y:S06]  /*0950*/  BAR.SYNC.DEFER_BLOCKING 0x0 ;  /* 0x0000000000007b1d */ /* 0x000fec0000010000 */
[----:B------:R0:W-:Y:S02]  /*0960*/  STS [R4], R41 ;  /* 0x0000002904007388 */ /* 0x0001e40000000800 */
[----:B------:R-:W-:Y:S01]  /*0970*/  BAR.SYNC.DEFER_BLOCKING 0x0 ;  /* 0x0000000000007b1d */ /* 0x000fe20000010000 */
[----:B--2---:R-:W-:-:S02]  /*0980*/  FSETP.GEU.AND P3, PT, R30, -R14, PT ;  /* 0x8000000e1e00720b */ /* 0x004fc40003f6e000 */
[C---:B------:R-:W-:Y:S02]  /*0990*/  FSETP.GEU.AND P2, PT, R31.reuse, -R15, PT ;  /* 0x8000000f1f00720b */ /* 0x040fe40003f4e000 */
[----:B-----5:R-:W-:Y:S02]  /*09a0*/  FSETP.GEU.AND P1, PT, R30, -R18, PT ;  /* 0x800000121e00720b */ /* 0x020fe40003f2e000 */
[----:B------:R-:W-:Y:S02]  /*09b0*/  FSETP.GEU.AND P0, PT, R31, -R19, PT ;  /* 0x800000131f00720b */ /* 0x000fe40003f0e000 */
[----:B------:R-:W-:Y:S02]  /*09c0*/  SEL R56, RZ, 0x1fffe, P3 ;  /* 0x0001fffeff387807 */ /* 0x000fe40001800000 */
[----:B------:R-:W-:Y:S02]  /*09d0*/  SEL R49, RZ, 0x1, P2 ;  /* 0x00000001ff317807 */ /* 0x000fe40001000000 */
[----:B------:R-:W-:-:S02]  /*09e0*/  SEL R43, RZ, 0x1fffe, P1 ;  /* 0x0001fffeff2b7807 */ /* 0x000fc40000800000 */
[----:B------:R-:W-:Y:S01]  /*09f0*/  SEL R8, RZ, 0x1, P0 ;  /* 0x00000001ff087807 */ /* 0x000fe20000000000 */
[----:B------:R-:W-:Y:S01]  /*0a00*/  IMAD.IADD R49, R49, 0x1, R56 ;  /* 0x0000000131317824 */ /* 0x000fe200078e0238 */
[----:B------:R-:W-:Y:S02]  /*0a10*/  FSETP.GEU.AND P3, PT, R28, -R12, PT ;  /* 0x8000000c1c00720b */ /* 0x000fe40003f6e000 */
[C---:B------:R-:W-:Y:S01]  /*0a20*/  FSETP.GEU.AND P2, PT, R29.reuse, -R13, PT ;  /* 0x8000000d1d00720b */ /* 0x040fe20003f4e000 */
[----:B------:R-:W-:Y:S01]  /*0a30*/  IMAD.IADD R8, R8, 0x1, R43 ;  /* 0x0000000108087824 */ /* 0x000fe200078e022b */
[----:B------:R-:W-:Y:S02]  /*0a40*/  FSETP.GEU.AND P1, PT, R28, -R16, PT ;  /* 0x800000101c00720b */ /* 0x000fe40003f2e000 */
[----:B------:R-:W-:Y:S02]  /*0a50*/  FSETP.GEU.AND P0, PT, R29, -R17, PT ;  /* 0x800000111d00720b */ /* 0x000fe40003f0e000 */
[----:B---3--:R-:W-:-:S02]  /*0a60*/  FSETP.GEU.AND P5, PT, R30, -R22, PT ;  /* 0x800000161e00720b */ /* 0x008fc40003fae000 */
[----:B------:R-:W-:Y:S02]  /*0a70*/  FSETP.GEU.AND P4, PT, R31, -R23, PT ;  /* 0x800000171f00720b */ /* 0x000fe40003f8e000 */
[----:B0-----:R-:W-:Y:S02]  /*0a80*/  LOP3.LUT R41, R49, 0x3, RZ, 0xc0, !PT ;  /* 0x0000000331297812 */ /* 0x001fe400078ec0ff */
[----:B------:R-:W-:Y:S02]  /*0a90*/  SEL R48, RZ, 0x7fff8, P3 ;  /* 0x0007fff8ff307807 */ /* 0x000fe40001800000 */
[----:B------:R-:W-:Y:S02]  /*0aa0*/  SEL R55, RZ, 0x4, P2 ;  /* 0x00000004ff377807 */ /* 0x000fe40001000000 */
[----:B------:R-:W-:Y:S02]  /*0ab0*/  SEL R4, RZ, 0x7fff8, P1 ;  /* 0x0007fff8ff047807 */ /* 0x000fe40000800000 */
[----:B------:R-:W-:-:S02]  /*0ac0*/  SEL R56, RZ, 0x1fffe, P5 ;  /* 0x0001fffeff387807 */ /* 0x000fc40002800000 */
[----:B------:R-:W-:Y:S02]  /*0ad0*/  SEL R43, RZ, 0x1, P4 ;  /* 0x00000001ff2b7807 */ /* 0x000fe40002000000 */
[----:B------:R-:W-:Y:S02]  /*0ae0*/  LOP3.LUT R8, R8, 0x3, RZ, 0xc0, !PT ;  /* 0x0000000308087812 */ /* 0x000fe400078ec0ff */
[----:B------:R-:W-:Y:S02]  /*0af0*/  SEL R49, RZ, 0x4, P0 ;  /* 0x00000004ff317807 */ /* 0x000fe40000000000 */
[----:B------:R-:W-:Y:S02]  /*0b00*/  FSETP.GEU.AND P3, PT, R30, -R26, PT ;  /* 0x8000001a1e00720b */ /* 0x000fe40003f6e000 */
[----:B------:R-:W-:Y:S01]  /*0b10*/  FSETP.GEU.AND P1, PT, R31, -R27, PT ;  /* 0x8000001b1f00720b */ /* 0x000fe20003f2e000 */
[----:B------:R-:W-:Y:S01]  /*0b20*/  IMAD.IADD R43, R43, 0x1, R56 ;  /* 0x000000012b2b7824 */ /* 0x000fe200078e0238 */
[----:B------:R-:W-:-:S02]  /*0b30*/  IADD3 R55, R41, R48, R55 ;  /* 0x0000003029377210 */ /* 0x000fc40007ffe037 */
[----:B------:R-:W-:Y:S02]  /*0b40*/  IADD3 R49, R8, R4, R49 ;  /* 0x0000000408317210 */ /* 0x000fe40007ffe031 */
[----:B------:R-:W-:Y:S02]  /*0b50*/  SEL R41, RZ, 0x1fffe, P3 ;  /* 0x0001fffeff297807 */ /* 0x000fe40001800000 */
[----:B------:R-:W-:Y:S02]  /*0b60*/  SEL R8, RZ, 0x1, P1 ;  /* 0x00000001ff087807 */ /* 0x000fe40000800000 */
[----:B------:R-:W-:Y:S02]  /*0b70*/  FSETP.GEU.AND P2, PT, R28, -R20, PT ;  /* 0x800000141c00720b */ /* 0x000fe40003f4e000 */
[----:B------:R-:W-:Y:S02]  /*0b80*/  FSETP.GEU.AND P0, PT, R29, -R21, PT ;  /* 0x800000151d00720b */ /* 0x000fe40003f0e000 */
[----:B------:R-:W-:Y:S01]  /*0b90*/  SHF.R.U32.HI R48, RZ, 0x2, R2 ;  /* 0x00000002ff307819 */ /* 0x000fe20000011602 */
[----:B------:R-:W-:Y:S01]  /*0ba0*/  IMAD.IADD R8, R8, 0x1, R41 ;  /* 0x0000000108087824 */ /* 0x000fe200078e0229 */
[----:B------:R-:W-:-:S02]  /*0bb0*/  SEL R4, RZ, 0x7fff8, P2 ;  /* 0x0007fff8ff047807 */ /* 0x000fc40001000000 */
[----:B------:R-:W-:Y:S02]  /*0bc0*/  SEL R51, RZ, 0x4, P0 ;  /* 0x00000004ff337807 */ /* 0x000fe40000000000 */
[----:B------:R-:W-:Y:S02]  /*0bd0*/  LOP3.LUT R43, R43, 0x3, RZ, 0xc0, !PT ;  /* 0x000000032b2b7812 */ /* 0x000fe400078ec0ff */
[----:B------:R-:W-:Y:S02]  /*0be0*/  FSETP.GEU.AND P2, PT, R28, -R24, PT ;  /* 0x800000181c00720b */ /* 0x000fe40003f4e000 */
[----:B------:R-:W-:Y:S02]  /*0bf0*/  FSETP.GEU.AND P0, PT, R29, -R25, PT ;  /* 0x800000191d00720b */ /* 0x000fe40003f0e000 */
[----:B------:R-:W-:Y:S01]  /*0c00*/  SGXT.U32 R48, R48, 0x6 ;  /* 0x000000063030781a */ /* 0x000fe20000000000 */
[----:B------:R-:W-:Y:S01]  /*0c10*/  IMAD.SHL.U32 R41, R3, 0x100, RZ ;  /* 0x0000010003297824 */ /* 0x000fe200078e00ff */
[----:B------:R-:W-:-:S02]  /*0c20*/  IADD3 R51, R43, R4, R51 ;  /* 0x000000042b337210 */ /* 0x000fc40007ffe033 */
[----:B------:R-:W-:Y:S02]  /*0c30*/  SEL R43, RZ, 0x7fff8, P2 ;  /* 0x0007fff8ff2b7807 */ /* 0x000fe40001000000 */
[----:B------:R-:W-:Y:S02]  /*0c40*/  SEL R56, RZ, 0x4, P0 ;  /* 0x00000004ff387807 */ /* 0x000fe40000000000 */
[----:B------:R-:W-:Y:S02]  /*0c50*/  LOP3.LUT R8, R8, 0x3, RZ, 0xc0, !PT ;  /* 0x0000000308087812 */ /* 0x000fe400078ec0ff */
[----:B------:R-:W-:Y:S02]  /*0c60*/  LEA R57, R48, UR4, 0x3 ;  /* 0x0000000430397c11 */ /* 0x000fe4000f8e18ff */
[----:B------:R-:W-:Y:S01]  /*0c70*/  IADD3 R56, R8, R43, R56 ;  /* 0x0000002b08387210 */ /* 0x000fe20007ffe038 */
[----:B------:R-:W-:Y:S01]  /*0c80*/  FADD R43, R31, R15 ;  /* 0x0000000f1f2b7221 */ /* 0x000fe20000000000 */
[----:B------:R-:W-:Y:S01]  /*0c90*/  LOP3.LUT R8, R41, 0x40, R48, 0xfe, !PT ;  /* 0x0000004029087812 */ /* 0x000fe200078efe30 */
[----:B------:R0:W1:Y:S01]  /*0ca0*/  LDS R15, [R57] ;  /* 0x00000000390f7984 */ /* 0x0000620000000800 */
[----:B------:R-:W-:-:S02]  /*0cb0*/  LOP3.LUT R4, R41, 0x80, R48, 0xfe, !PT ;  /* 0x0000008029047812 */ /* 0x000fc400078efe30 */
[----:B------:R-:W-:Y:S01]  /*0cc0*/  LOP3.LUT R58, R41, 0xc0, R48, 0xfe, !PT ;  /* 0x000000c0293a7812 */ /* 0x000fe200078efe30 */
[----:B------:R-:W-:Y:S01]  /*0cd0*/  FADD R41, R31, R19 ;  /* 0x000000131f297221 */ /* 0x000fe20000000000 */
[C---:B------:R-:W-:Y:S02]  /*0ce0*/  PRMT R2, R48.reuse, 0x6540, R3 ;  /* 0x0000654030027816 */ /* 0x040fe40000000003 */
[----:B------:R-:W-:-:S03]  /*0cf0*/  LOP3.LUT R19, R48, 0x40, RZ, 0xfc, !PT ;  /* 0x0000004030137812 */ /* 0x000fc600078efcff */
[--C-:B------:R-:W-:Y:S01]  /*0d00*/  IMAD R3, R2, 0x10, R35.reuse ;  /* 0x0000001002037824 */ /* 0x100fe200078e0223 */
[----:B------:R-:W-:Y:S01]  /*0d10*/  LEA R19, R19, UR4, 0x3 ;  /* 0x0000000413137c11 */ /* 0x000fe2000f8e18ff */
[----:B------:R-:W-:Y:S01]  /*0d20*/  IMAD R2, R58, 0x10, R35 ;  /* 0x000000103a027824 */ /* 0x000fe200078e0223 */
[----:B------:R-:W-:Y:S01]  /*0d30*/  LOP3.LUT R58, R56, 0xf, RZ, 0xc0, !PT ;  /* 0x0000000f383a7812 */ /* 0x000fe200078ec0ff */
[----:B------:R-:W-:-:S03]  /*0d40*/  IMAD.SHL.U32 R55, R55, 0x100, RZ ;  /* 0x0000010037377824 */ /* 0x000fc600078e00ff */
[----:B------:R-:W2:Y:S01]  /*0d50*/  LDS R19, [R19] ;  /* 0x0000000013137984 */ /* 0x000ea20000000800 */
[----:B------:R-:W-:Y:S01]  /*0d60*/  IMAD R51, R51, 0x10, R58 ;  /* 0x0000001033337824 */ /* 0x000fe200078e023a */
[----:B------:R-:W-:Y:S01]  /*0d70*/  LOP3.LUT R56, R55, 0xf00, RZ, 0xe2, !PT ;  /* 0x00000f0037387812 */ /* 0x000fe200078ee2ff */
[--C-:B------:R-:W-:Y:S01]  /*0d80*/  IMAD R8, R8, 0x10, R35.reuse ;  /* 0x0000001008087824 */ /* 0x100fe200078e0223 */
[----:B------:R-:W-:Y:S01]  /*0d90*/  ISETP.GE.AND P0, PT, R35, 0x10, PT ;  /* 0x000000102300780c */ /* 0x000fe20003f06270 */
[----:B------:R-:W-:Y:S01]  /*0da0*/  IMAD R4, R4, 0x10, R35 ;  /* 0x0000001004047824 */ /* 0x000fe200078e0223 */
[----:B------:R-:W-:Y:S01]  /*0db0*/  LOP3.LUT R55, R51, 0xff, RZ, 0xc0, !PT ;  /* 0x000000ff33377812 */ /* 0x000fe200078ec0ff */
[----:B------:R-:W-:Y:S01]  /*0dc0*/  FADD R35, R31, R23 ;  /* 0x000000171f237221 */ /* 0x000fe20000000000 */
[----:B------:R-:W-:Y:S02]  /*0dd0*/  IMAD R56, R49, 0x1000, R56 ;  /* 0x0000100031387824 */ /* 0x000fe400078e0238 */
[----:B------:R-:W-:Y:S01]  /*0de0*/  FADD R31, R31, R27 ;  /* 0x0000001b1f1f7221 */ /* 0x000fe20000000000 */
[----:B------:R-:W-:Y:S01]  /*0df0*/  LOP3.LUT R49, R48, 0x80, RZ, 0xfc, !PT ;  /* 0x0000008030317812 */ /* 0x000fe200078efcff */
[C---:B------:R-:W-:Y:S01]  /*0e00*/  FADD R23, R28.reuse, R16 ;  /* 0x000000101c177221 */ /* 0x040fe20000000000 */
[C---:B------:R-:W-:Y:S01]  /*0e10*/  FADD R27, R28.reuse, R12 ;  /* 0x0000000c1c1b7221 */ /* 0x040fe20000000000 */
[C---:B------:R-:W-:Y:S01]  /*0e20*/  FADD R51, R28.reuse, R20 ;  /* 0x000000141c337221 */ /* 0x040fe20000000000 */
[----:B------:R-:W-:Y:S01]  /*0e30*/  FADD R28, R28, R24 ;  /* 0x000000181c1c7221 */ /* 0x000fe20000000000 */
[----:B------:R-:W-:Y:S01]  /*0e40*/  IMAD.IADD R24, R56, 0x1, R55 ;  /* 0x0000000138187824 */ /* 0x000fe200078e0237 */
[----:B------:R-:W-:Y:S01]  /*0e50*/  LEA R12, R49, UR4, 0x3 ;  /* 0x00000004310c7c11 */ /* 0x000fe2000f8e18ff */
[C---:B------:R-:W-:Y:S01]  /*0e60*/  FADD R55, R29.reuse, R17 ;  /* 0x000000111d377221 */ /* 0x040fe20000000000 */
[C---:B0-----:R-:W-:Y:S01]  /*0e70*/  FADD R57, R29.reuse, R13 ;  /* 0x0000000d1d397221 */ /* 0x041fe20000000000 */
[C---:B------:R-:W-:Y:S01]  /*0e80*/  FADD R49, R29.reuse, R21 ;  /* 0x000000151d317221 */ /* 0x040fe20000000000 */
[----:B------:R-:W-:Y:S01]  /*0e90*/  FADD R29, R29, R25 ;  /* 0x000000191d1d7221 */ /* 0x000fe20000000000 */
[----:B------:R-:W-:Y:S01]  /*0ea0*/  LOP3.LUT R24, R24, 0xffff, RZ, 0xc0, !PT ;  /* 0x0000ffff18187812 */ /* 0x000fe200078ec0ff */
[----:B------:R0:W3:Y:S01]  /*0eb0*/  LDS R25, [R12] ;  /* 0x000000000c197984 */ /* 0x0000e20000000800 */
[----:B------:R-:W-:-:S02]  /*0ec0*/  FADD R58, R30, R14 ;  /* 0x0000000e1e3a7221 */ /* 0x000fc40000000000 */
[--C-:B------:R-:W-:Y:S02]  /*0ed0*/  SHF.R.U32.HI R13, RZ, 0xf, R24.reuse ;  /* 0x0000000fff0d7819 */ /* 0x100fe40000011618 */
[--C-:B------:R-:W-:Y:S02]  /*0ee0*/  SHF.R.U32.HI R14, RZ, 0xe, R24.reuse ;  /* 0x0000000eff0e7819 */ /* 0x100fe40000011618 */
[----:B------:R-:W-:Y:S02]  /*0ef0*/  LOP3.LUT R13, R13, 0x1, RZ, 0xc0, !PT ;  /* 0x000000010d0d7812 */ /* 0x000fe400078ec0ff */
[----:B------:R-:W-:Y:S02]  /*0f00*/  SHF.R.U32.HI R16, RZ, 0xd, R24 ;  /* 0x0000000dff107819 */ /* 0x000fe40000011618 */
[----:B------:R-:W-:Y:S02]  /*0f10*/  LOP3.LUT R14, R14, 0x1, RZ, 0xc0, !PT ;  /* 0x000000010e0e7812 */ /* 0x000fe400078ec0ff */
[----:B------:R-:W-:Y:S01]  /*0f20*/  ISETP.NE.U32.AND P3, PT, R13, 0x1, PT ;  /* 0x000000010d00780c */ /* 0x000fe20003f65070 */
[----:B-1----:R-:W-:Y:S01]  /*0f30*/  FADD R13, R53, R15 ;  /* 0x0000000f350d7221 */ /* 0x002fe20000000000 */
[----:B------:R-:W-:-:S02]  /*0f40*/  LOP3.LUT R16, R16, 0x1, RZ, 0xc0, !PT ;  /* 0x0000000110107812 */ /* 0x000fc400078ec0ff */
[-C--:B------:R-:W-:Y:S02]  /*0f50*/  FSETP.GEU.AND P6, PT, R53, -R15.reuse, PT ;  /* 0x8000000f3500720b */ /* 0x080fe40003fce000 */
[----:B------:R-:W-:Y:S01]  /*0f60*/  ISETP.NE.U32.AND P4, PT, R14, 0x1, PT ;  /* 0x000000010e00780c */ /* 0x000fe20003f85070 */
[--C-:B------:R-:W-:Y:S01]  /*0f70*/  FADD R14, R54, R15.reuse ;  /* 0x0000000f360e7221 */ /* 0x100fe20000000000 */
[----:B------:R-:W-:Y:S01]  /*0f80*/  ISETP.NE.U32.AND P5, PT, R16, 0x1, PT ;  /* 0x000000011000780c */ /* 0x000fe20003fa5070 */
[--C-:B------:R-:W-:Y:S01]  /*0f90*/  FADD R16, R52, R15.reuse ;  /* 0x0000000f34107221 */ /* 0x100fe20000000000 */
[-C--:B------:R-:W-:Y:S02]  /*0fa0*/  FSETP.GEU.AND P2, PT, R54, -R15.reuse, PT ;  /* 0x8000000f3600720b */ /* 0x080fe40003f4e000 */
[----:B------:R-:W-:Y:S02]  /*0fb0*/  SEL R13, R13, RZ, P6 ;  /* 0x000000ff0d0d7207 */ /* 0x000fe40003000000 */
[----:B------:R-:W-:Y:S01]  /*0fc0*/  FSETP.GEU.AND P6, PT, R52, -R15, PT ;  /* 0x8000000f3400720b */ /* 0x000fe20003fce000 */
[----:B0-----:R-:W-:Y:S01]  /*0fd0*/  FADD R12, R50, R15 ;  /* 0x0000000f320c7221 */ /* 0x001fe20000000000 */
[----:B------:R-:W-:-:S02]  /*0fe0*/  SEL R14, R14, RZ, P2 ;  /* 0x000000ff0e0e7207 */ /* 0x000fc40001000000 */
[----:B------:R-:W-:Y:S02]  /*0ff0*/  LOP3.LUT R48, R48, 0xc0, RZ, 0xfc, !PT ;  /* 0x000000c030307812 */ /* 0x000fe400078efcff */
[----:B------:R-:W-:Y:S01]  /*1000*/  FSETP.GEU.AND P2, PT, R50, -R15, PT ;  /* 0x8000000f3200720b */ /* 0x000fe20003f4e000 */
[C-C-:B--2---:R-:W-:Y:S01]  /*1010*/  FADD R17, R47.reuse, R19.reuse ;  /* 0x000000132f117221 */ /* 0x144fe20000000000 */
[----:B------:R-:W-:Y:S02]  /*1020*/  SEL R15, R16, RZ, P6 ;  /* 0x000000ff100f7207 */ /* 0x000fe40003000000 */
[-C--:B------:R-:W-:Y:S02]  /*1030*/  FSETP.GEU.AND P6, PT, R47, -R19.reuse, PT ;  /* 0x800000132f00720b */ /* 0x080fe40003fce000 */
[----:B------:R-:W-:Y:S01]  /*1040*/  LEA R47, R48, UR4, 0x3 ;  /* 0x00000004302f7c11 */ /* 0x000fe2000f8e18ff */
[----:B------:R-:W-:Y:S01]  /*1050*/  FADD R21, R30, R18 ;  /* 0x000000121e157221 */ /* 0x000fe20000000000 */
[----:B------:R-:W-:Y:S01]  /*1060*/  SEL R12, R12, RZ, P2 ;  /* 0x000000ff0c0c7207 */ /* 0x000fe20001000000 */
[C---:B------:R-:W-:Y:S01]  /*1070*/  FADD R18, R46.reuse, R19 ;  /* 0x000000132e127221 */ /* 0x040fe20000000000 */
[----:B------:R-:W-:-:S02]  /*1080*/  FSETP.GEU.AND P2, PT, R46, -R19, PT ;  /* 0x800000132e00720b */ /* 0x000fc40003f4e000 */
[----:B------:R-:W0:Y:S01]  /*1090*/  LDS R47, [R47] ;  /* 0x000000002f2f7984 */ /* 0x000e220000000800 */
[----:B------:R-:W-:Y:S02]  /*10a0*/  SEL R17, R17, RZ, P6 ;  /* 0x000000ff11117207 */ /* 0x000fe40003000000 */
[----:B------:R-:W-:Y:S02]  /*10b0*/  SHF.R.U32.HI R16, RZ, 0xc, R24 ;  /* 0x0000000cff107819 */ /* 0x000fe40000011618 */
[CC--:B------:R-:W-:Y:S01]  /*10c0*/  FSETP.GEU.AND P6, PT, R45.reuse, -R19.reuse, PT ;  /* 0x800000132d00720b */ /* 0x0c0fe20003fce000 */
[--C-:B------:R-:W-:Y:S01]  /*10d0*/  FADD R45, R45, R19.reuse ;  /* 0x000000132d2d7221 */ /* 0x100fe20000000000 */
[----:B------:R-:W-:Y:S02]  /*10e0*/  SEL R18, R18, RZ, P2 ;  /* 0x000000ff12127207 */ /* 0x000fe40001000000 */
[C---:B------:R-:W-:Y:S01]  /*10f0*/  FSETP.GEU.AND P2, PT, R44.reuse, -R19, PT ;  /* 0x800000132c00720b */ /* 0x040fe20003f4e000 */
[----:B------:R-:W-:Y:S01]  /*1100*/  FADD R44, R44, R19 ;  /* 0x000000132c2c7221 */ /* 0x000fe20000000000 */
[----:B------:R-:W-:-:S02]  /*1110*/  LOP3.LUT R16, R16, 0x1, RZ, 0xc0, !PT ;  /* 0x0000000110107812 */ /* 0x000fc400078ec0ff */
[----:B------:R-:W-:Y:S02]  /*1120*/  SEL R19, R45, RZ, P6 ;  /* 0x000000ff2d137207 */ /* 0x000fe40003000000 */
[----:B------:R-:W-:Y:S01]  /*1130*/  SHF.R.U32.HI R20, RZ, 0xb, R24 ;  /* 0x0000000bff147819 */ /* 0x000fe20000011618 */
[----:B---3--:R-:W-:Y:S01]  /*1140*/  FADD R45, R42, R25 ;  /* 0x000000192a2d7221 */ /* 0x008fe20000000000 */
[----:B------:R-:W-:Y:S01]  /*1150*/  ISETP.NE.U32.AND P6, PT, R16, 0x1, PT ;  /* 0x000000011000780c */ /* 0x000fe20003fc5070 */
[----:B------:R-:W-:Y:S01]  /*1160*/  FADD R56, R30, R22 ;  /* 0x000000161e387221 */ /* 0x000fe20000000000 */
[----:B------:R-:W-:Y:S02]  /*1170*/  SEL R16, R44, RZ, P2 ;  /* 0x000000ff2c107207 */ /* 0x000fe40001000000 */
[----:B------:R-:W-:Y:S02]  /*1180*/  FSETP.GEU.AND P2, PT, R42, -R25, PT ;  /* 0x800000192a00720b */ /* 0x000fe40003f4e000 */
[----:B------:R-:W-:-:S02]  /*1190*/  LOP3.LUT R22, R20, 0x1, RZ, 0xc0, !PT ;  /* 0x0000000114167812 */ /* 0x000fc400078ec0ff */
[----:B------:R-:W-:Y:S02]  /*11a0*/  SEL R20, R45, RZ, P2 ;  /* 0x000000ff2d147207 */ /* 0x000fe40001000000 */
[----:B------:R-:W-:Y:S01]  /*11b0*/  ISETP.NE.U32.AND P2, PT, R22, 0x1, PT ;  /* 0x000000011600780c */ /* 0x000fe20003f45070 */
[----:B------:R-:W-:Y:S01]  /*11c0*/  FADD R30, R30, R26 ;  /* 0x0000001a1e1e7221 */ /* 0x000fe20000000000 */
[--C-:B------:R-:W-:Y:S02]  /*11d0*/  SHF.R.U32.HI R22, RZ, 0x8, R24.reuse ;  /* 0x00000008ff167819 */ /* 0x100fe40000011618 */
[--C-:B------:R-:W-:Y:S02]  /*11e0*/  SHF.R.U32.HI R26, RZ, 0xa, R24.reuse ;  /* 0x0000000aff1a7819 */ /* 0x100fe40000011618 */
[----:B------:R-:W-:Y:S02]  /*11f0*/  SHF.R.U32.HI R44, RZ, 0x9, R24 ;  /* 0x00000009ff2c7819 */ /* 0x000fe40000011618 */
[----:B------:R-:W-:-:S02]  /*1200*/  LOP3.LUT R22, R22, 0x1, RZ, 0xc0, !PT ;  /* 0x0000000116167812 */ /* 0x000fc400078ec0ff */
[----:B------:R-:W-:Y:S02]  /*1210*/  FSEL R42, R23, RZ, P3 ;  /* 0x000000ff172a7208 */ /* 0x000fe40001800000 */
[----:B------:R-:W-:Y:S02]  /*1220*/  LOP3.LUT R26, R26, 0x1, RZ, 0xc0, !PT ;  /* 0x000000011a1a7812 */ /* 0x000fe400078ec0ff */
[--C-:B------:R-:W-:Y:S02]  /*1230*/  SHF.R.U32.HI R23, RZ, 0x7, R24.reuse ;  /* 0x00000007ff177819 */ /* 0x100fe40000011618 */
[----:B------:R-:W-:Y:S02]  /*1240*/  FSEL R46, R21, RZ, P5 ;  /* 0x000000ff152e7208 */ /* 0x000fe40002800000 */
[----:B------:R-:W-:Y:S02]  /*1250*/  SHF.R.U32.HI R21, RZ, 0x5, R24 ;  /* 0x00000005ff157819 */ /* 0x000fe40000011618 */
[----:B------:R-:W-:-:S02]  /*1260*/  LOP3.LUT R44, R44, 0x1, RZ, 0xc0, !PT ;  /* 0x000000012c2c7812 */ /* 0x000fc400078ec0ff */
[----:B------:R-:W-:Y:S02]  /*1270*/  ISETP.NE.U32.AND P5, PT, R22, 0x1, PT ;  /* 0x000000011600780c */ /* 0x000fe40003fa5070 */
[----:B------:R-:W-:Y:S02]  /*1280*/  SHF.R.U32.HI R22, RZ, 0x4, R24 ;  /* 0x00000004ff167819 */ /* 0x000fe40000011618 */
[----:B------:R-:W-:Y:S02]  /*1290*/  ISETP.NE.U32.AND P3, PT, R26, 0x1, PT ;  /* 0x000000011a00780c */ /* 0x000fe40003f65070 */
[----:B------:R-:W-:Y:S02]  /*12a0*/  LOP3.LUT R23, R23, 0x1, RZ, 0xc0, !PT ;  /* 0x0000000117177812 */ /* 0x000fe400078ec0ff */
[----:B------:R-:W-:Y:S02]  /*12b0*/  FSEL R55, R55, RZ, P4 ;  /* 0x000000ff37377208 */ /* 0x000fe40002000000 */
[----:B------:R-:W-:-:S02]  /*12c0*/  LOP3.LUT R21, R21, 0x1, RZ, 0xc0, !PT ;  /* 0x0000000115157812 */ /* 0x000fc400078ec0ff */
[----:B------:R-:W-:Y:S02]  /*12d0*/  ISETP.NE.U32.AND P4, PT, R44, 0x1, PT ;  /* 0x000000012c00780c */ /* 0x000fe40003f85070 */
[----:B------:R-:W-:Y:S01]  /*12e0*/  FSEL R41, R41, RZ, P6 ;  /* 0x000000ff29297208 */ /* 0x000fe20003000000 */
[----:B------:R-:W1:Y:S01]  /*12f0*/  LDC.64 R44, c[0x0][0x228] ;  /* 0x00008a00ff2c7b82 */ /* 0x000e620000000a00 */
[----:B------:R-:W-:Y:S02]  /*1300*/  LOP3.LUT R22, R22, 0x1, RZ, 0xc0, !PT ;  /* 0x0000000116167812 */ /* 0x000fe400078ec0ff */
[----:B------:R-:W-:Y:S02]  /*1310*/  ISETP.NE.U32.AND P6, PT, R23, 0x1, PT ;  /* 0x000000011700780c */ /* 0x000fe40003fc5070 */
[----:B------:R-:W-:Y:S02]  /*1320*/  FSEL R57, R57, RZ, P3 ;  /* 0x000000ff39397208 */ /* 0x000fe40001800000 */
[----:B------:R-:W-:-:S02]  /*1330*/  SHF.R.U32.HI R26, RZ, 0x6, R24 ;  /* 0x00000006ff1a7819 */ /* 0x000fc40000011618 */
[----:B------:R-:W-:Y:S01]  /*1340*/  ISETP.NE.U32.AND P3, PT, R21, 0x1, PT ;  /* 0x000000011500780c */ /* 0x000fe20003f65070 */
[--C-:B------:R-:W-:Y:S01]  /*1350*/  FADD R21, R40, R25.reuse ;  /* 0x0000001928157221 */ /* 0x100fe20000000000 */
[----:B------:R-:W-:Y:S02]  /*1360*/  FSEL R58, R58, RZ, P4 ;  /* 0x000000ff3a3a7208 */ /* 0x000fe40002000000 */
[----:B------:R-:W-:Y:S02]  /*1370*/  FSEL R43, R43, RZ, P5 ;  /* 0x000000ff2b2b7208 */ /* 0x000fe40002800000 */
[----:B------:R-:W-:Y:S01]  /*1380*/  ISETP.NE.U32.AND P4, PT, R22, 0x1, PT ;  /* 0x000000011600780c */ /* 0x000fe20003f85070 */
[----:B------:R-:W-:Y:S01]  /*1390*/  FADD R22, R39, R25 ;  /* 0x0000001927167221 */ /* 0x000fe20000000000 */
[----:B------:R-:W-:Y:S02]  /*13a0*/  FSETP.GEU.AND P5, PT, R40, -R25, PT ;  /* 0x800000192800720b */ /* 0x000fe40003fae000 */
[----:B------:R-:W-:-:S02]  /*13b0*/  FSEL R40, R51, RZ, P6 ;  /* 0x000000ff33287208 */ /* 0x000fc40003000000 */
[----:B------:R-:W-:Y:S02]  /*13c0*/  LOP3.LUT R26, R26, 0x1, RZ, 0xc0, !PT ;  /* 0x000000011a1a7812 */ /* 0x000fe400078ec0ff */
[-C--:B------:R-:W-:Y:S01]  /*13d0*/  FSETP.GEU.AND P6, PT, R39, -R25.reuse, PT ;  /* 0x800000192700720b */ /* 0x080fe20003fce000 */
[C---:B------:R-:W-:Y:S01]  /*13e0*/  FADD R23, R38.reuse, R25 ;  /* 0x0000001926177221 */ /* 0x040fe20000000000 */
[----:B------:R-:W-:Y:S02]  /*13f0*/  SEL R21, R21, RZ, P5 ;  /* 0x000000ff15157207 */ /* 0x000fe40002800000 */
[----:B------:R-:W-:Y:S02]  /*1400*/  FSEL R48, R27, RZ, P2 ;  /* 0x000000ff1b307208 */ /* 0x000fe40001000000 */
[----:B------:R-:W-:Y:S01]  /*1410*/  FSETP.GEU.AND P5, PT, R38, -R25, PT ;  /* 0x800000192600720b */ /* 0x000fe20003fae000 */
[----:B0-----:R-:W-:Y:S01]  /*1420*/  FADD R25, R37, R47 ;  /* 0x0000002f25197221 */ /* 0x001fe20000000000 */
[----:B------:R-:W-:-:S02]  /*1430*/  ISETP.NE.U32.AND P2, PT, R26, 0x1, PT ;  /* 0x000000011a00780c */ /* 0x000fc40003f45070 */
[----:B------:R-:W-:Y:S02]  /*1440*/  SEL R22, R22, RZ, P6 ;  /* 0x000000ff16167207 */ /* 0x000fe40003000000 */
[-C--:B------:R-:W-:Y:S02]  /*1450*/  FSETP.GEU.AND P6, PT, R37, -R47.reuse, PT ;  /* 0x8000002f2500720b */ /* 0x080fe40003fce000 */
[----:B------:R-:W-:Y:S01]  /*1460*/  SHF.R.U32.HI R26, RZ, 0x3, R24 ;  /* 0x00000003ff1a7819 */ /* 0x000fe20000011618 */
[--C-:B------:R-:W-:Y:S01]  /*1470*/  FADD R38, R36, R47.reuse ;  /* 0x0000002f24267221 */ /* 0x100fe20000000000 */
[----:B------:R-:W-:Y:S01]  /*1480*/  SEL R23, R23, RZ, P5 ;  /* 0x000000ff17177207 */ /* 0x000fe20002800000 */
[----:B------:R-:W-:Y:S01]  /*1490*/  FADD R39, R34, R47 ;  /* 0x0000002f22277221 */ /* 0x000fe20000000000 */
[----:B------:R-:W-:Y:S02]  /*14a0*/  FSETP.GEU.AND P5, PT, R36, -R47, PT ;  /* 0x8000002f2400720b */ /* 0x000fe40003fae000 */
[----:B------:R-:W-:-:S02]  /*14b0*/  SEL R25, R25, RZ, P6 ;  /* 0x000000ff19197207 */ /* 0x000fc40003000000 */
[----:B------:R-:W-:Y:S02]  /*14c0*/  LOP3.LUT R27, R26, 0x1, RZ, 0xc0, !PT ;  /* 0x000000011a1b7812 */ /* 0x000fe400078ec0ff */
[-C--:B------:R-:W-:Y:S02]  /*14d0*/  FSETP.GEU.AND P6, PT, R34, -R47.reuse, PT ;  /* 0x8000002f2200720b */ /* 0x080fe40003fce000 */
[----:B------:R-:W-:Y:S02]  /*14e0*/  SEL R26, R38, RZ, P5 ;  /* 0x000000ff261a7207 */ /* 0x000fe40002800000 */
[----:B------:R-:W-:Y:S02]  /*14f0*/  ISETP.NE.U32.AND P5, PT, R27, 0x1, PT ;  /* 0x000000011b00780c */ /* 0x000fe40003fa5070 */
[----:B------:R-:W-:Y:S02]  /*1500*/  SEL R27, R39, RZ, P6 ;  /* 0x000000ff271b7207 */ /* 0x000fe40003000000 */
[C---:B------:R-:W-:Y:S01]  /*1510*/  FSETP.GEU.AND P6, PT, R33.reuse, -R47, PT ;  /* 0x8000002f2100720b */ /* 0x040fe20003fce000 */
[----:B------:R-:W-:Y:S01]  /*1520*/  FADD R47, R33, R47 ;  /* 0x0000002f212f7221 */ /* 0x000fe20000000000 */
[----:B------:R-:W-:-:S02]  /*1530*/  SHF.R.U32.HI R33, RZ, 0x2, R24 ;  /* 0x00000002ff217819 */ /* 0x000fc40000011618 */
[----:B------:R-:W-:Y:S01]  /*1540*/  SHF.R.U32.HI R24, RZ, 0x1, R24 ;  /* 0x00000001ff187819 */ /* 0x000fe20000011618 */
[----:B-1----:R-:W-:-:S03]  /*1550*/  IMAD.WIDE R36, R3, 0x4, R44 ;  /* 0x0000000403247825 */ /* 0x002fc600078e022c */
[----:B------:R-:W-:Y:S01]  /*1560*/  LOP3.LUT R34, R24, 0x1, RZ, 0xc0, !PT ;  /* 0x0000000118227812 */ /* 0x000fe200078ec0ff */
[----:B------:R-:W-:Y:S01]  /*1570*/  IMAD.WIDE R38, R8, 0x4, R44 ;  /* 0x0000000408267825 */ /* 0x000fe200078e022c */
[----:B------:R-:W-:-:S03]  /*1580*/  SEL R24, R47, RZ, P6 ;  /* 0x000000ff2f187207 */ /* 0x000fc60003000000 */
[--C-:B------:R-:W-:Y:S01]  /*1590*/  IMAD.WIDE R50, R4, 0x4, R44.reuse ;  /* 0x0000000404327825 */ /* 0x100fe200078e022c */
[----:B------:R-:W-:Y:S03]  /*15a0*/  @!P0 STG.E.128 desc[UR6][R36.64], R12 ;  /* 0x0000000c24008986 */ /* 0x000fe6000c101d06 */
[----:B------:R-:W-:Y:S01]  /*15b0*/  IMAD.WIDE R44, R2, 0x4, R44 ;  /* 0x00000004022c7825 */ /* 0x000fe200078e022c */
[----:B------:R0:W-:Y:S04]  /*15c0*/  @!P0 STG.E.128 desc[UR6][R38.64], R16 ;  /* 0x0000001026008986 */ /* 0x0001e8000c101d06 */
[----:B------:R-:W-:Y:S04]  /*15d0*/  @!P0 STG.E.128 desc[UR6][R50.64], R20 ;  /* 0x0000001432008986 */ /* 0x000fe8000c101d06 */
[----:B------:R-:W-:Y:S01]  /*15e0*/  @!P0 STG.E.128 desc[UR6][R44.64], R24 ;  /* 0x000000182c008986 */ /* 0x000fe2000c101d06 */
[----:B------:R-:W-:Y:S01]  /*15f0*/  BAR.SYNC.DEFER_BLOCKING 0x0 ;  /* 0x0000000000007b1d */ /* 0x000fe20000010000 */
[----:B------:R-:W-:-:S02]  /*1600*/  LOP3.LUT R33, R33, 0x1, RZ, 0xc0, !PT ;  /* 0x0000000121217812 */ /* 0x000fc400078ec0ff */
[----:B------:R-:W-:Y:S02]  /*1610*/  FSEL R49, R49, RZ, P2 ;  /* 0x000000ff31317208 */ /* 0x000fe40001000000 */
[----:B------:R-:W-:-:S03]  /*1620*/  ISETP.NE.U32.AND P2, PT, R33, 0x1, PT ;  /* 0x000000012100780c */ /* 0x000fc60003f45070 */
[----:B0-----:R-:W0:Y:S01]  /*1630*/  LDC.64 R16, c[0x0][0x230] ;  /* 0x00008c00ff107b82 */ /* 0x001e220000000a00 */
[----:B------:R-:W-:Y:S02]  /*1640*/  ISETP.NE.U32.AND P6, PT, R34, 0x1, PT ;  /* 0x000000012200780c */ /* 0x000fe40003fc5070 */
[----:B------:R-:W-:Y:S02]  /*1650*/  FSEL R56, R56, RZ, P3 ;  /* 0x000000ff38387208 */ /* 0x000fe40001800000 */
[----:B------:R-:W-:Y:S02]  /*1660*/  FSEL R35, R35, RZ, P4 ;  /* 0x000000ff23237208 */ /* 0x000fe40002000000 */
[----:B------:R-:W-:Y:S02]  /*1670*/  FSEL R28, R28, RZ, P5 ;  /* 0x000000ff1c1c7208 */ /* 0x000fe40002800000 */
[----:B------:R-:W-:Y:S01]  /*1680*/  FSEL R29, R29, RZ, P2 ;  /* 0x000000ff1d1d7208 */ /* 0x000fe20001000000 */
[----:B------:R-:W-:Y:S04]  /*1690*/  STS [R11], R42 ;  /* 0x0000002a0b007388 */ /* 0x000fe80000000800 */
[----:B------:R-:W-:Y:S04]  /*16a0*/  STS [R32+0x40], R55 ;  /* 0x0000403720007388 */ /* 0x000fe80000000800 */
[----:B------:R-:W-:Y:S04]  /*16b0*/  STS [R9+0x80], R46 ;  /* 0x0000802e09007388 */ /* 0x000fe80000000800 */
[----:B------:R-:W-:Y:S04]  /*16c0*/  STS [R10+0xc0], R41 ;  /* 0x0000c0290a007388 */ /* 0x000fe80000000800 */
[----:B------:R-:W-:Y:S04]  /*16d0*/  STS [R11+0x10], R48 ;  /* 0x000010300b007388 */ /* 0x000fe80000000800 */
[----:B------:R-:W-:Y:S01]  /*16e0*/  STS [R32+0x50], R57 ;  /* 0x0000503920007388 */ /* 0x000fe20000000800 */
[----:B------:R-:W-:-:S03]  /*16f0*/  FSEL R30, R30, RZ, P6 ;  /* 0x000000ff1e1e7208 */ /* 0x000fc60003000000 */
[----:B------:R-:W-:Y:S01]  /*1700*/  STS [R9+0x90], R58 ;  /* 0x0000903a09007388 */ /* 0x000fe20000000800 */
[----:B------:R-:W-:-:S03]  /*1710*/  FSEL R31, R31, RZ, P1 ;  /* 0x000000ff1f1f7208 */ /* 0x000fc60000800000 */
[----:B------:R-:W-:Y:S04]  /*1720*/  STS [R10+0xd0], R43 ;  /* 0x0000d02b0a007388 */ /* 0x000fe80000000800 */
[----:B------:R-:W-:Y:S04]  /*1730*/  STS [R11+0x20], R40 ;  /* 0x000020280b007388 */ /* 0x000fe80000000800 */
        /* <DEDUP_REMOVED lines=8> */
[----:B------:R-:W-:Y:S04]  /*17c0*/  LDS R12, [R5] ;  /* 0x00000000050c7984 */ /* 0x000fe80000000800 */
[----:B------:R-:W-:Y:S04]  /*17d0*/  LDS R13, [R5+0x4] ;  /* 0x00000400050d7984 */ /* 0x000fe80000000800 */
[----:B------:R-:W-:Y:S04]  /*17e0*/  LDS R14, [R5+0x8] ;  /* 0x00000800050e7984 */ /* 0x000fe80000000800 */
[----:B------:R1:W2:Y:S04]  /*17f0*/  LDS R15, [R5+0xc] ;  /* 0x00000c00050f7984 */ /* 0x0002a80000000800 */
[----:B------:R-:W-:Y:S04]  /*1800*/  LDS R20, [R7+0x1000] ;  /* 0x0010000007147984 */ /* 0x000fe80000000800 */
[----:B------:R-:W-:Y:S04]  /*1810*/  LDS R21, [R7+0x1004] ;  /* 0x0010040007157984 */ /* 0x000fe80000000800 */
[----:B------:R-:W-:Y:S04]  /*1820*/  LDS R22, [R7+0x1008] ;  /* 0x0010080007167984 */ /* 0x000fe80000000800 */
[----:B------:R-:W3:Y:S04]  /*1830*/  LDS R23, [R7+0x100c] ;  /* 0x00100c0007177984 */ /* 0x000ee80000000800 */
[----:B------:R-:W-:Y:S04]  /*1840*/  LDS R24, [R6+0x2000] ;  /* 0x0020000006187984 */ /* 0x000fe80000000800 */
[----:B------:R-:W-:Y:S04]  /*1850*/  LDS R25, [R6+0x2004] ;  /* 0x0020040006197984 */ /* 0x000fe80000000800 */
[----:B------:R-:W-:Y:S04]  /*1860*/  LDS R26, [R6+0x2008] ;  /* 0x00200800061a7984 */ /* 0x000fe80000000800 */
[----:B------:R-:W4:Y:S01]  /*1870*/  LDS R27, [R6+0x200c] ;  /* 0x00200c00061b7984 */ /* 0x000f220000000800 */
[----:B0-----:R-:W-:-:S04]  /*1880*/  IMAD.WIDE R10, R3, 0x4, R16 ;  /* 0x00000004030a7825 */ /* 0x001fc800078e0210 */
[----:B------:R-:W-:-:S04]  /*1890*/  IMAD.WIDE R8, R8, 0x4, R16 ;  /* 0x0000000408087825 */ /* 0x000fc800078e0210 */
[----:B-1----:R-:W-:Y:S01]  /*18a0*/  IMAD.WIDE R4, R4, 0x4, R16 ;  /* 0x0000000404047825 */ /* 0x002fe200078e0210 */
[----:B--2---:R0:W-:Y:S04]  /*18b0*/  @!P0 STG.E.128 desc[UR6][R10.64], R12 ;  /* 0x0000000c0a008986 */ /* 0x0041e8000c101d06 */
[----:B---3--:R0:W-:Y:S04]  /*18c0*/  @!P0 STG.E.128 desc[UR6][R8.64], R20 ;  /* 0x0000001408008986 */ /* 0x0081e8000c101d06 */
[----:B----4-:R0:W-:Y:S02]  /*18d0*/  @!P0 STG.E.128 desc[UR6][R4.64], R24 ;  /* 0x0000001804008986 */ /* 0x0101e4000c101d06 */
[----:B0-----:R-:W-:Y:S05]  /*18e0*/  @P0 EXIT ;  /* 0x000000000000094d */ /* 0x001fea0003800000 */
[----:B0-----:R-:W-:Y:S01]  /*18f0*/  LDS R4, [R0+0x3000] ;  /* 0x0030000000047984 */ /* 0x001fe20000000800 */
[----:B------:R-:W-:-:S03]  /*1900*/  IMAD.WIDE R2, R2, 0x4, R16 ;  /* 0x0000000402027825 */ /* 0x000fc600078e0210 */
[----:B------:R-:W-:Y:S04]  /*1910*/  LDS R5, [R0+0x3004] ;  /* 0x0030040000057984 */ /* 0x000fe80000000800 */
[----:B------:R-:W-:Y:S04]  /*1920*/  LDS R6, [R0+0x3008] ;  /* 0x0030080000067984 */ /* 0x000fe80000000800 */
[----:B------:R-:W0:Y:S04]  /*1930*/  LDS R7, [R0+0x300c] ;  /* 0x00300c0000077984 */ /* 0x000e280000000800 */
[----:B0-----:R-:W-:Y:S01]  /*1940*/  STG.E.128 desc[UR6][R2.64], R4 ;  /* 0x0000000402007986 */ /* 0x001fe2000c101d06 */
[----:B------:R-:W-:Y:S05]  /*1950*/  EXIT ;  /* 0x000000000000794d */ /* 0x000fea0003800000 */
.L_x_0:
[----:B------:R-:W-:-:S00]  /*1960*/  BRA `(.L_x_0) ;  /* 0xfffffffc00fc7947 */ /* 0x000fc0000383ffff */
[----:B------:R-:W-:-:S00]  /*1970*/  NOP ;  /* 0x0000000000007918 */ /* 0x000fc00000000000 */
        /* <DEDUP_REMOVED lines=8> */
.L_x_1:


//--------------------- .nv.shared.triton_poi_fused_convolution_max_pool2d_with_indices_relu_23 --------------------------
	.section	.nv.shared.triton_poi_fused_convolution_max_pool2d_with_indices_relu_23,"aw",@nobits
	.sectionflags	@""
	.align	16
	.zero		1024


//--------------------- .nv.constant0.triton_poi_fused_convolution_max_pool2d_with_indices_relu_23 --------------------------
	.section	.nv.constant0.triton_poi_fused_convolution_max_pool2d_with_indices_relu_23,"a",@progbits
	.sectionflags	@""
	.align	4
.nv.constant0.triton_poi_fused_convolution_max_pool2d_with_indices_relu_23:
	.zero		576
